//
// Generated by NVIDIA NVVM Compiler
//
// Compiler Build ID: CL-36424714
// Cuda compilation tools, release 13.0, V13.0.88
// Based on NVVM 20.0.0
//

.version 9.0
.target sm_100
.address_size 64

	// .globl	_Z20bubbleSortWaveKernelPiii

.visible .entry _Z20bubbleSortWaveKernelPiii(
	.param .u64 .ptr .align 1 _Z20bubbleSortWaveKernelPiii_param_0,
	.param .u32 _Z20bubbleSortWaveKernelPiii_param_1,
	.param .u32 _Z20bubbleSortWaveKernelPiii_param_2
)
{
	.reg .pred 	%p<3>;
	.reg .b32 	%r<16>;
	.reg .b64 	%rd<5>;

	ld.param.u64 	%rd2, [_Z20bubbleSortWaveKernelPiii_param_0];
	ld.param.u32 	%r4, [_Z20bubbleSortWaveKernelPiii_param_1];
	ld.param.u32 	%r5, [_Z20bubbleSortWaveKernelPiii_param_2];
	mov.u32 	%r6, %ctaid.x;
	mov.u32 	%r7, %ntid.x;
	mov.u32 	%r8, %tid.x;
	mad.lo.s32 	%r9, %r6, %r7, %r8;
	shl.b32 	%r10, %r9, 1;
	shr.u32 	%r11, %r5, 31;
	add.s32 	%r12, %r5, %r11;
	and.b32  	%r13, %r12, -2;
	sub.s32 	%r14, %r5, %r13;
	add.s32 	%r1, %r14, %r10;
	add.s32 	%r15, %r1, 1;
	setp.ge.s32 	%p1, %r15, %r4;
	@%p1 bra 	$L__BB0_3;
	cvta.to.global.u64 	%rd3, %rd2;
	mul.wide.s32 	%rd4, %r1, 4;
	add.s64 	%rd1, %rd3, %rd4;
	ld.global.u32 	%r2, [%rd1];
	ld.global.u32 	%r3, [%rd1+4];
	setp.le.s32 	%p2, %r2, %r3;
	@%p2 bra 	$L__BB0_3;
	st.global.u32 	[%rd1], %r3;
	st.global.u32 	[%rd1+4], %r2;
$L__BB0_3:
	ret;

}


// ===== COMPILED SASS (sm_100) =====

	.target	sm_100

	.elftype	@"ET_EXEC"


//--------------------- .note.nv.tkinfo           --------------------------
	.section	.note.nv.tkinfo,"",@"SHT_NOTE"
	.sectionflags	@"SHF_NOTE_NV_TKINFO"
	.tkinfo
        /*0018*/ 	.word	0x00000002
        /*0030*/ 	.string	""
        /*0030*/ 	.string	"ptxas"
        /*0030*/ 	.string	"Cuda compilation tools, release 13.0, V13.0.88"
        /*0030*/ 	.string	"Build cuda_13.0.r13.0/compiler.36424714_0"
        /*0030*/ 	.string	"-arch sm_100 -m 64 "



//--------------------- .note.nv.cuinfo           --------------------------
	.section	.note.nv.cuinfo,"",@"SHT_NOTE"
	.sectionflags	@"SHF_NOTE_NV_CUINFO"
        /*0018*/ 	.short	0x0002
        /*001a*/ 	.short	0x0064
        /*001c*/ 	.short	0x0082
	.zero		2


//--------------------- .nv.info                  --------------------------
	.section	.nv.info,"",@"SHT_CUDA_INFO"
	.align	4


	//----- nvinfo : EIATTR_REGCOUNT
	.align		4
        /*0000*/ 	.byte	0x04, 0x2f
        /*0002*/ 	.short	(.L_1 - .L_0)
	.align		4
.L_0:
        /*0004*/ 	.word	index@(_Z20bubbleSortWaveKernelPiii)
        /*0008*/ 	.word	0x00000008


	//----- nvinfo : EIATTR_FRAME_SIZE
	.align		4
.L_1:
        /*000c*/ 	.byte	0x04, 0x11
        /*000e*/ 	.short	(.L_3 - .L_2)
	.align		4
.L_2:
        /*0010*/ 	.word	index@(_Z20bubbleSortWaveKernelPiii)
        /*0014*/ 	.word	0x00000000


	//----- nvinfo : EIATTR_MIN_STACK_SIZE
	.align		4
.L_3:
        /*0018*/ 	.byte	0x04, 0x12
        /*001a*/ 	.short	(.L_5 - .L_4)
	.align		4
.L_4:
        /*001c*/ 	.word	index@(_Z20bubbleSortWaveKernelPiii)
        /*0020*/ 	.word	0x00000000
.L_5:


//--------------------- .nv.compat                --------------------------
	.section	.nv.compat,"",@"SHT_CUDA_COMPAT_INFO"
	.align	4
        /*0000*/ 	.byte	0x02, 0x09, 0x00, 0x00, 0x02, 0x02, 0x01, 0x00, 0x02, 0x05, 0x05, 0x00, 0x03, 0x07, 0x01, 0x01
        /*0010*/ 	.byte	0x02, 0x03, 0x00, 0x00, 0x02, 0x06, 0x01, 0x00, 0x04, 0x0b, 0x08, 0x00, 0x09, 0x00, 0x00, 0x00
        /*0020*/ 	.byte	0x00, 0x00, 0x00, 0x00


//--------------------- .nv.info._Z20bubbleSortWaveKernelPiii --------------------------
	.section	.nv.info._Z20bubbleSortWaveKernelPiii,"",@"SHT_CUDA_INFO"
	.sectionflags	@""
	.align	4


	//----- nvinfo : EIATTR_CUDA_API_VERSION
	.align		4
        /*0000*/ 	.byte	0x04, 0x37
        /*0002*/ 	.short	(.L_7 - .L_6)
.L_6:
        /*0004*/ 	.word	0x00000082


	//----- nvinfo : EIATTR_KPARAM_INFO
	.align		4
.L_7:
        /*0008*/ 	.byte	0x04, 0x17
        /*000a*/ 	.short	(.L_9 - .L_8)
.L_8:
        /*000c*/ 	.word	0x00000000
        /*0010*/ 	.short	0x0002
        /*0012*/ 	.short	0x000c
        /*0014*/ 	.byte	0x00, 0xf0, 0x11, 0x00


	//----- nvinfo : EIATTR_KPARAM_INFO
	.align		4
.L_9:
        /*0018*/ 	.byte	0x04, 0x17
        /*001a*/ 	.short	(.L_11 - .L_10)
.L_10:
        /*001c*/ 	.word	0x00000000
        /*0020*/ 	.short	0x0001
        /*0022*/ 	.short	0x0008
        /*0024*/ 	.byte	0x00, 0xf0, 0x11, 0x00


	//----- nvinfo : EIATTR_KPARAM_INFO
	.align		4
.L_11:
        /*0028*/ 	.byte	0x04, 0x17
        /*002a*/ 	.short	(.L_13 - .L_12)
.L_12:
        /*002c*/ 	.word	0x00000000
        /*0030*/ 	.short	0x0000
        /*0032*/ 	.short	0x0000
        /*0034*/ 	.byte	0x00, 0xf5, 0x21, 0x00


	//----- nvinfo : EIATTR_SPARSE_MMA_MASK
	.align		4
.L_13:
        /*0038*/ 	.byte	0x03, 0x50
        /*003a*/ 	.short	0x0000


	//----- nvinfo : EIATTR_MAXREG_COUNT
	.align		4
        /*003c*/ 	.byte	0x03, 0x1b
        /*003e*/ 	.short	0x00ff


	//----- nvinfo : EIATTR_MERCURY_ISA_VERSION
	.align		4
        /*0040*/ 	.byte	0x03, 0x5f
        /*0042*/ 	.short	0x0101


	//----- nvinfo : EIATTR_VRC_CTA_INIT_COUNT
	.align		4
        /*0044*/ 	.byte	0x02, 0x4a
	.zero		1
	.zero		1


	//----- nvinfo : EIATTR_EXIT_INSTR_OFFSETS
	.align		4
        /*0048*/ 	.byte	0x04, 0x1c
        /*004a*/ 	.short	(.L_15 - .L_14)


	//   ....[0]....
.L_14:
        /*004c*/ 	.word	0x000000c0


	//   ....[1]....
        /*0050*/ 	.word	0x00000130


	//   ....[2]....
        /*0054*/ 	.word	0x00000160


	//----- nvinfo : EIATTR_CBANK_PARAM_SIZE
	.align		4
.L_15:
        /*0058*/ 	.byte	0x03, 0x19
        /*005a*/ 	.short	0x0010


	//----- nvinfo : EIATTR_PARAM_CBANK
	.align		4
        /*005c*/ 	.byte	0x04, 0x0a
        /*005e*/ 	.short	(.L_17 - .L_16)
	.align		4
.L_16:
        /*0060*/ 	.word	index@(.nv.constant0._Z20bubbleSortWaveKernelPiii)
        /*0064*/ 	.short	0x0380
        /*0066*/ 	.short	0x0010


	//----- nvinfo : EIATTR_SW_WAR
	.align		4
.L_17:
        /*0068*/ 	.byte	0x04, 0x36
        /*006a*/ 	.short	(.L_19 - .L_18)
.L_18:
        /*006c*/ 	.word	0x00000008
.L_19:


//--------------------- .nv.callgraph             --------------------------
	.section	.nv.callgraph,"",@"SHT_CUDA_CALLGRAPH"
	.align	4
	.sectionentsize	8
	.align		4
        /*0000*/ 	.word	0x00000000
	.align		4
        /*0004*/ 	.word	0xffffffff
	.align		4
        /*0008*/ 	.word	0x00000000
	.align		4
        /*000c*/ 	.word	0xfffffffe
	.align		4
        /*0010*/ 	.word	0x00000000
	.align		4
        /*0014*/ 	.word	0xfffffffd
	.align		4
        /*0018*/ 	.word	0x00000000
	.align		4
        /*001c*/ 	.word	0xfffffffc


//--------------------- .text._Z20bubbleSortWaveKernelPiii --------------------------
	.section	.text._Z20bubbleSortWaveKernelPiii,"ax",@progbits
	.align	128
        .global         _Z20bubbleSortWaveKernelPiii
        .type           _Z20bubbleSortWaveKernelPiii,@function
        .size           _Z20bubbleSortWaveKernelPiii,(.L_x_1 - _Z20bubbleSortWaveKernelPiii)
        .other          _Z20bubbleSortWaveKernelPiii,@"STO_CUDA_ENTRY STV_DEFAULT"
_Z20bubbleSortWaveKernelPiii:
.text._Z20bubbleSortWaveKernelPiii:
[----:B------:R-:W-:Y:S01]  /*0000*/  LDC R1, c[0x0][0x37c] ;  /* 0x0000df00ff017b82 */ /* 0x000fe20000000800 */
[----:B------:R-:W0:Y:S01]  /*0010*/  S2R R3, SR_TID.X ;  /* 0x0000000000037919 */ /* 0x000e220000002100 */
[----:B------:R-:W1:Y:S06]  /*0020*/  LDCU.64 UR6, c[0x0][0x388] ;  /* 0x00007100ff0677ac */ /* 0x000e6c0008000a00 */
[----:B------:R-:W0:Y:S08]  /*0030*/  S2UR UR5, SR_CTAID.X ;  /* 0x00000000000579c3 */ /* 0x000e300000002500 */
[----:B------:R-:W0:Y:S01]  /*0040*/  LDC R0, c[0x0][0x360] ;  /* 0x0000d800ff007b82 */ /* 0x000e220000000800 */
[----:B-1----:R-:W-:-:S04]  /*0050*/  ULEA.HI UR4, UR7, UR7, URZ, 0x1 ;  /* 0x0000000707047291 */ /* 0x002fc8000f8f08ff */
[----:B------:R-:W-:-:S04]  /*0060*/  ULOP3.LUT UR4, UR4, 0xfffffffe, URZ, 0xc0, !UPT ;  /* 0xfffffffe04047892 */ /* 0x000fc8000f8ec0ff */
[----:B------:R-:W-:Y:S01]  /*0070*/  UIADD3 UR4, UPT, UPT, -UR4, UR7, URZ ;  /* 0x0000000704047290 */ /* 0x000fe2000fffe1ff */
[----:B0-----:R-:W-:-:S05]  /*0080*/  IMAD R0, R0, UR5, R3 ;  /* 0x0000000500007c24 */ /* 0x001fca000f8e0203 */
[----:B------:R-:W-:-:S04]  /*0090*/  LEA R5, R0, UR4, 0x1 ;  /* 0x0000000400057c11 */ /* 0x000fc8000f8e08ff */
[----:B------:R-:W-:-:S04]  /*00a0*/  IADD3 R0, PT, PT, R5, 0x1, RZ ;  /* 0x0000000105007810 */ /* 0x000fc80007ffe0ff */
[----:B------:R-:W-:-:S13]  /*00b0*/  ISETP.GE.AND P0, PT, R0, UR6, PT ;  /* 0x0000000600007c0c */ /* 0x000fda000bf06270 */
[----:B------:R-:W-:Y:S05]  /*00c0*/  @P0 EXIT ;  /* 0x000000000000094d */ /* 0x000fea0003800000 */
[----:B------:R-:W0:Y:S01]  /*00d0*/  LDC.64 R2, c[0x0][0x380] ;  /* 0x0000e000ff027b82 */ /* 0x000e220000000a00 */
[----:B------:R-:W1:Y:S01]  /*00e0*/  LDCU.64 UR4, c[0x0][0x358] ;  /* 0x00006b00ff0477ac */ /* 0x000e620008000a00 */
[----:B0-----:R-:W-:-:S05]  /*00f0*/  IMAD.WIDE R2, R5, 0x4, R2 ;  /* 0x0000000405027825 */ /* 0x001fca00078e0202 */
[----:B-1----:R-:W2:Y:S04]  /*0100*/  LDG.E R5, desc[UR4][R2.64] ;  /* 0x0000000402057981 */ /* 0x002ea8000c1e1900 */
[----:B------:R-:W2:Y:S02]  /*0110*/  LDG.E R0, desc[UR4][R2.64+0x4] ;  /* 0x0000040402007981 */ /* 0x000ea4000c1e1900 */
[----:B--2---:R-:W-:-:S13]  /*0120*/  ISETP.GT.AND P0, PT, R5, R0, PT ;  /* 0x000000000500720c */ /* 0x004fda0003f04270 */
[----:B------:R-:W-:Y:S05]  /*0130*/  @!P0 EXIT ;  /* 0x000000000000894d */ /* 0x000fea0003800000 */
[----:B------:R-:W-:Y:S04]  /*0140*/  STG.E desc[UR4][R2.64], R0 ;  /* 0x0000000002007986 */ /* 0x000fe8000c101904 */
[----:B------:R-:W-:Y:S01]  /*0150*/  STG.E desc[UR4][R2.64+0x4], R5 ;  /* 0x0000040502007986 */ /* 0x000fe2000c101904 */
[----:B------:R-:W-:Y:S05]  /*0160*/  EXIT ;  /* 0x000000000000794d */ /* 0x000fea0003800000 */
.L_x_0:
[----:B------:R-:W-:-:S00]  /*0170*/  BRA `(.L_x_0) ;  /* 0xfffffffc00fc7947 */ /* 0x000fc0000383ffff */
[----:B------:R-:W-:-:S00]  /*0180*/  NOP ;  /* 0x0000000000007918 */ /* 0x000fc00000000000 */
[----:B------:R-:W-:-:S00]  /*0190*/  NOP ;  /* 0x0000000000007918 */ /* 0x000fc00000000000 */
[----:B------:R-:W-:-:S00]  /*01a0*/  NOP ;  /* 0x0000000000007918 */ /* 0x000fc00000000000 */
[----:B------:R-:W-:-:S00]  /*01b0*/  NOP ;  /* 0x0000000000007918 */ /* 0x000fc00000000000 */
[----:B------:R-:W-:-:S00]  /*01c0*/  NOP ;  /* 0x0000000000007918 */ /* 0x000fc00000000000 */
[----:B------:R-:W-:-:S00]  /*01d0*/  NOP ;  /* 0x0000000000007918 */ /* 0x000fc00000000000 */
[----:B------:R-:W-:-:S00]  /*01e0*/  NOP ;  /* 0x0000000000007918 */ /* 0x000fc00000000000 */
[----:B------:R-:W-:-:S00]  /*01f0*/  NOP ;  /* 0x0000000000007918 */ /* 0x000fc00000000000 */
.L_x_1:


//--------------------- .nv.shared.reserved.0     --------------------------
	.section	.nv.shared.reserved.0,"aw",@nobits
	.weak		__nv_reservedSMEM_offset_0_alias
	.size		__nv_reservedSMEM_offset_0_alias, 0, 64
	.other		__nv_reservedSMEM_offset_0_alias,@"STO_CUDA_RESERVED_SHARED STV_DEFAULT"
__nv_reservedSMEM_offset_0_alias:
	.zero		0
	.zero		64


//--------------------- .nv.constant0._Z20bubbleSortWaveKernelPiii --------------------------
	.section	.nv.constant0._Z20bubbleSortWaveKernelPiii,"a",@progbits
	.sectionflags	@""
	.align	4
.nv.constant0._Z20bubbleSortWaveKernelPiii:
	.zero		912


//--------------------- SYMBOLS --------------------------

	.type		.nv.reservedSmem.offset0,@object
	.size		.nv.reservedSmem.offset0,0x4
